	.headerflags	@"EF_CUDA_TEXMODE_UNIFIED EF_CUDA_64BIT_ADDRESS EF_CUDA_ACCELERATORS EF_CUDA_SM90 EF_CUDA_VIRTUAL_SM(EF_CUDA_SM90)"
	.elftype	@"ET_EXEC"


//--------------------- .nv.info                  --------------------------
	.section	.nv.info,"",@"SHT_CUDA_INFO"
	.align	4


	//----- nvinfo : EIATTR_REGCOUNT
	.align		4
        /*0000*/ 	.byte	0x04, 0x2f
        /*0002*/ 	.short	(.L_1 - .L_0)
	.align		4
.L_0:
        /*0004*/ 	.word	index@(triton_per_fused_mean_3)
        /*0008*/ 	.word	0x00000020


	//----- nvinfo : EIATTR_MIN_STACK_SIZE
	.align		4
.L_1:
        /*000c*/ 	.byte	0x04, 0x12
        /*000e*/ 	.short	(.L_3 - .L_2)
	.align		4
.L_2:
        /*0010*/ 	.word	index@(triton_per_fused_mean_3)
        /*0014*/ 	.word	0x00000000


	//----- nvinfo : EIATTR_FRAME_SIZE
	.align		4
.L_3:
        /*0018*/ 	.byte	0x04, 0x11
        /*001a*/ 	.short	(.L_5 - .L_4)
	.align		4
.L_4:
        /*001c*/ 	.word	index@(triton_per_fused_mean_3)
        /*0020*/ 	.word	0x00000000


	//----- nvinfo : EIATTR_MIN_STACK_SIZE
	.align		4
.L_5:
        /*0024*/ 	.byte	0x04, 0x12
        /*0026*/ 	.short	(.L_7 - .L_6)
	.align		4
.L_6:
        /*0028*/ 	.word	index@(triton_per_fused_mean_3)
        /*002c*/ 	.word	0x00000000
.L_7:


//--------------------- .nv.info.triton_per_fused_mean_3 --------------------------
	.section	.nv.info.triton_per_fused_mean_3,"",@"SHT_CUDA_INFO"
	.sectionflags	@""
	.align	4


	//----- nvinfo : EIATTR_CUDA_API_VERSION
	.align		4
        /*0000*/ 	.byte	0x04, 0x37
        /*0002*/ 	.short	(.L_9 - .L_8)
.L_8:
        /*0004*/ 	.word	0x0000007c


	//----- nvinfo : EIATTR_KPARAM_INFO
	.align		4
.L_9:
        /*0008*/ 	.byte	0x04, 0x17
        /*000a*/ 	.short	(.L_11 - .L_10)
.L_10:
        /*000c*/ 	.word	0x00000000
        /*0010*/ 	.short	0x0003
        /*0012*/ 	.short	0x0014
        /*0014*/ 	.byte	0x00, 0xf0, 0x11, 0x00


	//----- nvinfo : EIATTR_KPARAM_INFO
	.align		4
.L_11:
        /*0018*/ 	.byte	0x04, 0x17
        /*001a*/ 	.short	(.L_13 - .L_12)
.L_12:
        /*001c*/ 	.word	0x00000000
        /*0020*/ 	.short	0x0002
        /*0022*/ 	.short	0x0010
        /*0024*/ 	.byte	0x00, 0xf0, 0x11, 0x00


	//----- nvinfo : EIATTR_KPARAM_INFO
	.align		4
.L_13:
        /*0028*/ 	.byte	0x04, 0x17
        /*002a*/ 	.short	(.L_15 - .L_14)
.L_14:
        /*002c*/ 	.word	0x00000000
        /*0030*/ 	.short	0x0001
        /*0032*/ 	.short	0x0008
        /*0034*/ 	.byte	0x00, 0xf4, 0x21, 0x00


	//----- nvinfo : EIATTR_KPARAM_INFO
	.align		4
.L_15:
        /*0038*/ 	.byte	0x04, 0x17
        /*003a*/ 	.short	(.L_17 - .L_16)
.L_16:
        /*003c*/ 	.word	0x00000000
        /*0040*/ 	.short	0x0000
        /*0042*/ 	.short	0x0000
        /*0044*/ 	.byte	0x00, 0xf4, 0x21, 0x00


	//----- nvinfo : EIATTR_SPARSE_MMA_MASK
	.align		4
.L_17:
        /*0048*/ 	.byte	0x03, 0x50
        /*004a*/ 	.short	0x0000


	//----- nvinfo : EIATTR_MAXREG_COUNT
	.align		4
        /*004c*/ 	.byte	0x03, 0x1b
        /*004e*/ 	.short	0x00ff


	//----- nvinfo : EIATTR_COOP_GROUP_MASK_REGIDS
	.align		4
        /*0050*/ 	.byte	0x04, 0x29
        /*0052*/ 	.short	(.L_19 - .L_18)


	//   ....[0]....
.L_18:
        /*0054*/ 	.word	0xffffffff


	//   ....[1]....
        /*0058*/ 	.word	0xffffffff


	//   ....[2]....
        /*005c*/ 	.word	0xffffffff


	//   ....[3]....
        /*0060*/ 	.word	0xffffffff


	//   ....[4]....
        /*0064*/ 	.word	0xffffffff


	//   ....[5]....
        /*0068*/ 	.word	0xffffffff


	//   ....[6]....
        /*006c*/ 	.word	0xffffffff


	//   ....[7]....
        /*0070*/ 	.word	0xffffffff


	//   ....[8]....
        /*0074*/ 	.word	0xffffffff


	//   ....[9]....
        /*0078*/ 	.word	0xffffffff


	//   ....[10]....
        /*007c*/ 	.word	0xffffffff


	//   ....[11]....
        /*0080*/ 	.word	0xffffffff


	//----- nvinfo : EIATTR_COOP_GROUP_INSTR_OFFSETS
	.align		4
.L_19:
        /*0084*/ 	.byte	0x04, 0x28
        /*0086*/ 	.short	(.L_21 - .L_20)


	//   ....[0]....
.L_20:
        /*0088*/ 	.word	0x00000570


	//   ....[1]....
        /*008c*/ 	.word	0x00000580


	//   ....[2]....
        /*0090*/ 	.word	0x00000590


	//   ....[3]....
        /*0094*/ 	.word	0x000005a0


	//   ....[4]....
        /*0098*/ 	.word	0x000005f0


	//   ....[5]....
        /*009c*/ 	.word	0x00000600


	//   ....[6]....
        /*00a0*/ 	.word	0x00000610


	//   ....[7]....
        /*00a4*/ 	.word	0x00000620


	//   ....[8]....
        /*00a8*/ 	.word	0x00000670


	//   ....[9]....
        /*00ac*/ 	.word	0x00000680


	//   ....[10]....
        /*00b0*/ 	.word	0x00000690


	//   ....[11]....
        /*00b4*/ 	.word	0x000006a0


	//----- nvinfo : EIATTR_EXIT_INSTR_OFFSETS
	.align		4
.L_21:
        /*00b8*/ 	.byte	0x04, 0x1c
        /*00ba*/ 	.short	(.L_23 - .L_22)


	//   ....[0]....
.L_22:
        /*00bc*/ 	.word	0x00000880


	//   ....[1]....
        /*00c0*/ 	.word	0x000008b0


	//----- nvinfo : EIATTR_REQNTID
	.align		4
.L_23:
        /*00c4*/ 	.byte	0x04, 0x10
        /*00c6*/ 	.short	(.L_25 - .L_24)
.L_24:
        /*00c8*/ 	.word	0x00000100
        /*00cc*/ 	.word	0x00000001
        /*00d0*/ 	.word	0x00000001


	//----- nvinfo : EIATTR_CBANK_PARAM_SIZE
	.align		4
.L_25:
        /*00d4*/ 	.byte	0x03, 0x19
        /*00d6*/ 	.short	0x0018


	//----- nvinfo : EIATTR_PARAM_CBANK
	.align		4
        /*00d8*/ 	.byte	0x04, 0x0a
        /*00da*/ 	.short	(.L_27 - .L_26)
	.align		4
.L_26:
        /*00dc*/ 	.word	index@(.nv.constant0.triton_per_fused_mean_3)
        /*00e0*/ 	.short	0x0210
        /*00e2*/ 	.short	0x0018


	//----- nvinfo : EIATTR_SW_WAR
	.align		4
.L_27:
        /*00e4*/ 	.byte	0x04, 0x36
        /*00e6*/ 	.short	(.L_29 - .L_28)
.L_28:
        /*00e8*/ 	.word	0x00000008
.L_29:


//--------------------- .nv.callgraph             --------------------------
	.section	.nv.callgraph,"",@"SHT_CUDA_CALLGRAPH"
	.align	4
	.sectionentsize	8
	.align		4
        /*0000*/ 	.word	0x00000000
	.align		4
        /*0004*/ 	.word	0xffffffff
	.align		4
        /*0008*/ 	.word	0x00000000
	.align		4
        /*000c*/ 	.word	0xfffffffe
	.align		4
        /*0010*/ 	.word	0x00000000
	.align		4
        /*0014*/ 	.word	0xfffffffd
	.align		4
        /*0018*/ 	.word	0x00000000
	.align		4
        /*001c*/ 	.word	0xfffffffc


//--------------------- .text.triton_per_fused_mean_3 --------------------------
	.section	.text.triton_per_fused_mean_3,"ax",@progbits
	.sectionflags	@"SHF_BARRIERS=1"
	.align	128
        .global         triton_per_fused_mean_3
        .type           triton_per_fused_mean_3,@function
        .size           triton_per_fused_mean_3,(.L_x_1 - triton_per_fused_mean_3)
        .other          triton_per_fused_mean_3,@"STO_CUDA_ENTRY STV_DEFAULT"
triton_per_fused_mean_3:
.text.triton_per_fused_mean_3:
[----:B------:R-:W0:Y:S02]  /*0000*/  LDC R1, c[0x0][0x28] ;  /* 0x00000a00ff017b82 */ /* 0x000e240000000800 */
[----:B------:R-:W1:Y:S01]  /*0010*/  S2R R0, SR_CTAID.X ;  /* 0x0000000000007919 */ /* 0x000e620000002500 */
[----:B------:R-:W-:Y:S02]  /*0020*/  CS2R R8, SRZ ;  /* 0x0000000000087805 */ /* 0x000fe4000001ff00 */
[----:B------:R-:W-:Y:S01]  /*0030*/  CS2R R10, SRZ ;  /* 0x00000000000a7805 */ /* 0x000fe2000001ff00 */
[----:B------:R-:W-:Y:S01]  /*0040*/  ULDC.64 UR6, c[0x0][0x208] ;  /* 0x0000820000067ab9 */ /* 0x000fe20000000a00 */
[----:B------:R-:W2:Y:S01]  /*0050*/  S2R R23, SR_TID.X ;  /* 0x0000000000177919 */ /* 0x000ea20000002100 */
[----:B-1----:R-:W-:Y:S02]  /*0060*/  IMAD.SHL.U32 R0, R0, 0x80, RZ ;  /* 0x0000008000007824 */ /* 0x002fe400078e00ff */
[C---:B--2---:R-:W-:Y:S02]  /*0070*/  IMAD.SHL.U32 R27, R23.reuse, 0x4, RZ ;  /* 0x00000004171b7824 */ /* 0x044fe400078e00ff */
[----:B------:R-:W-:-:S03]  /*0080*/  IMAD.SHL.U32 R6, R23, 0x10, RZ ;  /* 0x0000001017067824 */ /* 0x000fc600078e00ff */
[----:B------:R-:W-:Y:S02]  /*0090*/  LOP3.LUT R4, R0, 0x7c, R27, 0xf8, !PT ;  /* 0x0000007c00047812 */ /* 0x000fe400078ef81b */
[----:B------:R-:W-:Y:S02]  /*00a0*/  LOP3.LUT R6, R6, 0xe00, RZ, 0xc0, !PT ;  /* 0x00000e0006067812 */ /* 0x000fe400078ec0ff */
[----:B------:R-:W-:Y:S02]  /*00b0*/  SHF.R.S32.HI R3, RZ, 0x1f, R4 ;  /* 0x0000001fff037819 */ /* 0x000fe40000011404 */
[----:B------:R-:W-:Y:S02]  /*00c0*/  ISETP.GE.AND P0, PT, R4, 0x800, PT ;  /* 0x000008000400780c */ /* 0x000fe40003f06270 */
[----:B------:R-:W-:Y:S02]  /*00d0*/  LEA.HI R5, R3, R4, RZ, 0x9 ;  /* 0x0000000403057211 */ /* 0x000fe400078f48ff */
[----:B------:R-:W1:Y:S03]  /*00e0*/  LDC.64 R2, c[0x0][0x218] ;  /* 0x00008600ff027b82 */ /* 0x000e660000000a00 */
[C---:B------:R-:W-:Y:S01]  /*00f0*/  IMAD.SHL.U32 R7, R5.reuse, 0x20, RZ ;  /* 0x0000002005077824 */ /* 0x040fe200078e00ff */
[----:B------:R-:W-:-:S04]  /*0100*/  LOP3.LUT R5, R5, 0xfffffe00, RZ, 0xc0, !PT ;  /* 0xfffffe0005057812 */ /* 0x000fc800078ec0ff */
[----:B------:R-:W-:-:S04]  /*0110*/  LOP3.LUT R7, R7, 0xffffc000, RZ, 0xc0, !PT ;  /* 0xffffc00007077812 */ /* 0x000fc800078ec0ff */
[----:B------:R-:W-:-:S05]  /*0120*/  IADD3 R5, R7, R4, -R5 ;  /* 0x0000000407057210 */ /* 0x000fca0007ffe805 */
[----:B------:R-:W-:Y:S01]  /*0130*/  IMAD.IADD R21, R6, 0x1, R5 ;  /* 0x0000000106157824 */ /* 0x000fe200078e0205 */
[----:B------:R-:W-:Y:S02]  /*0140*/  CS2R R4, SRZ ;  /* 0x0000000000047805 */ /* 0x000fe4000001ff00 */
[----:B------:R-:W-:Y:S01]  /*0150*/  CS2R R6, SRZ ;  /* 0x0000000000067805 */ /* 0x000fe2000001ff00 */
[C---:B------:R-:W-:Y:S02]  /*0160*/  VIADD R19, R21.reuse, 0x1000 ;  /* 0x0000100015137836 */ /* 0x040fe40000000000 */
[----:B------:R-:W-:Y:S02]  /*0170*/  VIADD R29, R21, 0x2000 ;  /* 0x00002000151d7836 */ /* 0x000fe40000000000 */
[----:B-1----:R-:W-:-:S04]  /*0180*/  IMAD.WIDE R18, R19, 0x4, R2 ;  /* 0x0000000413127825 */ /* 0x002fc800078e0202 */
[C-C-:B------:R-:W-:Y:S01]  /*0190*/  IMAD.WIDE R16, R21.reuse, 0x4, R2.reuse ;  /* 0x0000000415107825 */ /* 0x140fe200078e0202 */
[----:B------:R1:W2:Y:S01]  /*01a0*/  @!P0 LDG.E.128 R8, desc[UR6][R18.64] ;  /* 0x0000000612088981 */ /* 0x0002a2000c1e1d00 */
[----:B------:R-:W-:Y:S02]  /*01b0*/  CS2R R12, SRZ ;  /* 0x00000000000c7805 */ /* 0x000fe4000001ff00 */
[----:B------:R-:W-:Y:S01]  /*01c0*/  CS2R R14, SRZ ;  /* 0x00000000000e7805 */ /* 0x000fe2000001ff00 */
[----:B------:R-:W-:Y:S01]  /*01d0*/  VIADD R28, R21, 0x3000 ;  /* 0x00003000151c7836 */ /* 0x000fe20000000000 */
[----:B------:R3:W4:Y:S01]  /*01e0*/  @!P0 LDG.E.128 R4, desc[UR6][R16.64] ;  /* 0x0000000610048981 */ /* 0x000722000c1e1d00 */
[----:B------:R-:W-:-:S04]  /*01f0*/  IMAD.WIDE R20, R29, 0x4, R2 ;  /* 0x000000041d147825 */ /* 0x000fc800078e0202 */
[----:B------:R-:W-:Y:S01]  /*0200*/  IMAD.WIDE R2, R28, 0x4, R2 ;  /* 0x000000041c027825 */ /* 0x000fe200078e0202 */
[----:B-1----:R-:W-:Y:S01]  /*0210*/  CS2R R18, SRZ ;  /* 0x0000000000127805 */ /* 0x002fe2000001ff00 */
[----:B------:R-:W5:Y:S01]  /*0220*/  @!P0 LDG.E.128 R12, desc[UR6][R20.64] ;  /* 0x00000006140c8981 */ /* 0x000f62000c1e1d00 */
[----:B---3--:R-:W-:-:S06]  /*0230*/  CS2R R16, SRZ ;  /* 0x0000000000107805 */ /* 0x008fcc000001ff00 */
[----:B------:R5:W3:Y:S01]  /*0240*/  @!P0 LDG.E.128 R16, desc[UR6][R2.64] ;  /* 0x0000000602108981 */ /* 0x000ae2000c1e1d00 */
[----:B------:R-:W1:Y:S01]  /*0250*/  S2UR UR5, SR_CgaCtaId ;  /* 0x00000000000579c3 */ /* 0x000e620000008800 */
[----:B------:R-:W-:Y:S01]  /*0260*/  LOP3.LUT R27, R27, 0x7c, RZ, 0xc0, !PT ;  /* 0x0000007c1b1b7812 */ /* 0x000fe200078ec0ff */
[----:B------:R-:W-:Y:S01]  /*0270*/  UMOV UR4, 0x400 ;  /* 0x0000040000047882 */ /* 0x000fe20000000000 */
[----:B------:R-:W-:Y:S01]  /*0280*/  ISETP.GE.AND P1, PT, R23, 0x400, PT ;  /* 0x000004001700780c */ /* 0x000fe20003f26270 */
[----:B-1----:R-:W-:Y:S01]  /*0290*/  UPRMT UR4, UR5, 0x654, UR4 ;  /* 0x0000065405047896 */ /* 0x002fe20008000004 */
[----:B--2---:R-:W-:Y:S02]  /*02a0*/  SEL R29, R8, RZ, !P0 ;  /* 0x000000ff081d7207 */ /* 0x004fe40004000000 */
[----:B------:R-:W-:Y:S02]  /*02b0*/  SEL R8, R9, RZ, !P0 ;  /* 0x000000ff09087207 */ /* 0x000fe40004000000 */
[----:B----4-:R-:W-:-:S02]  /*02c0*/  SEL R5, R5, RZ, !P0 ;  /* 0x000000ff05057207 */ /* 0x010fc40004000000 */
[----:B------:R-:W-:Y:S02]  /*02d0*/  SEL R6, R6, RZ, !P0 ;  /* 0x000000ff06067207 */ /* 0x000fe40004000000 */
[----:B------:R-:W-:Y:S02]  /*02e0*/  SEL R9, R10, RZ, !P0 ;  /* 0x000000ff0a097207 */ /* 0x000fe40004000000 */
[----:B------:R-:W-:Y:S02]  /*02f0*/  SEL R4, R4, RZ, !P0 ;  /* 0x000000ff04047207 */ /* 0x000fe40004000000 */
[----:B------:R-:W-:Y:S02]  /*0300*/  SEL R7, R7, RZ, !P0 ;  /* 0x000000ff07077207 */ /* 0x000fe40004000000 */
[----:B------:R-:W-:Y:S01]  /*0310*/  SEL R10, R11, RZ, !P0 ;  /* 0x000000ff0b0a7207 */ /* 0x000fe20004000000 */
[----:B------:R-:W-:Y:S01]  /*0320*/  FADD R5, R5, R8 ;  /* 0x0000000805057221 */ /* 0x000fe20000000000 */
[----:B------:R-:W-:Y:S01]  /*0330*/  FADD R6, R6, R9 ;  /* 0x0000000906067221 */ /* 0x000fe20000000000 */
[----:B-----5:R-:W-:Y:S01]  /*0340*/  SEL R3, R12, RZ, !P0 ;  /* 0x000000ff0c037207 */ /* 0x020fe20004000000 */
[----:B------:R-:W-:Y:S01]  /*0350*/  FADD R4, R4, R29 ;  /* 0x0000001d04047221 */ /* 0x000fe20000000000 */
[----:B------:R-:W-:Y:S01]  /*0360*/  SEL R2, R13, RZ, !P0 ;  /* 0x000000ff0d027207 */ /* 0x000fe20004000000 */
[----:B------:R-:W-:Y:S01]  /*0370*/  FADD R7, R7, R10 ;  /* 0x0000000a07077221 */ /* 0x000fe20000000000 */
[----:B------:R-:W-:-:S02]  /*0380*/  SEL R9, R14, RZ, !P0 ;  /* 0x000000ff0e097207 */ /* 0x000fc40004000000 */
[----:B------:R-:W-:Y:S01]  /*0390*/  SEL R8, R15, RZ, !P0 ;  /* 0x000000ff0f087207 */ /* 0x000fe20004000000 */
[----:B------:R-:W-:Y:S01]  /*03a0*/  FADD R3, R3, R4 ;  /* 0x0000000403037221 */ /* 0x000fe20000000000 */
[----:B---3--:R-:W-:Y:S01]  /*03b0*/  SEL R17, R17, RZ, !P0 ;  /* 0x000000ff11117207 */ /* 0x008fe20004000000 */
[----:B------:R-:W-:Y:S01]  /*03c0*/  FADD R2, R2, R5 ;  /* 0x0000000502027221 */ /* 0x000fe20000000000 */
[----:B------:R-:W-:Y:S01]  /*03d0*/  SEL R16, R16, RZ, !P0 ;  /* 0x000000ff10107207 */ /* 0x000fe20004000000 */
[----:B------:R-:W-:Y:S01]  /*03e0*/  FADD R5, R9, R6 ;  /* 0x0000000609057221 */ /* 0x000fe20000000000 */
[----:B------:R-:W-:Y:S01]  /*03f0*/  SEL R18, R18, RZ, !P0 ;  /* 0x000000ff12127207 */ /* 0x000fe20004000000 */
[----:B------:R-:W-:Y:S01]  /*0400*/  FADD R4, R8, R7 ;  /* 0x0000000708047221 */ /* 0x000fe20000000000 */
[----:B------:R-:W-:Y:S01]  /*0410*/  SEL R19, R19, RZ, !P0 ;  /* 0x000000ff13137207 */ /* 0x000fe20004000000 */
[----:B------:R-:W-:Y:S01]  /*0420*/  FADD R17, R17, R2 ;  /* 0x0000000211117221 */ /* 0x000fe20000000000 */
[----:B------:R-:W-:Y:S01]  /*0430*/  FADD R3, R16, R3 ;  /* 0x0000000310037221 */ /* 0x000fe20000000000 */
[----:B------:R-:W-:Y:S01]  /*0440*/  FADD R5, R18, R5 ;  /* 0x0000000512057221 */ /* 0x000fe20000000000 */
[----:B------:R-:W-:-:S02]  /*0450*/  IMAD.SHL.U32 R2, R27, 0x20, RZ ;  /* 0x000000201b027824 */ /* 0x000fc400078e00ff */
[----:B------:R-:W-:Y:S01]  /*0460*/  FADD R4, R19, R4 ;  /* 0x0000000413047221 */ /* 0x000fe20000000000 */
[----:B------:R-:W-:Y:S02]  /*0470*/  SHF.R.U32.HI R7, RZ, 0x3, R23 ;  /* 0x00000003ff077819 */ /* 0x000fe40000011617 */
[----:B------:R-:W-:Y:S02]  /*0480*/  SEL R6, R3, RZ, !P0 ;  /* 0x000000ff03067207 */ /* 0x000fe40004000000 */
[----:B------:R-:W-:Y:S02]  /*0490*/  LOP3.LUT R7, R2, 0x1c, R7, 0xf8, !PT ;  /* 0x0000001c02077812 */ /* 0x000fe400078ef807 */
[----:B------:R-:W-:Y:S02]  /*04a0*/  SEL R8, R17, RZ, !P0 ;  /* 0x000000ff11087207 */ /* 0x000fe40004000000 */
[----:B------:R-:W-:Y:S02]  /*04b0*/  SEL R10, R5, RZ, !P0 ;  /* 0x000000ff050a7207 */ /* 0x000fe40004000000 */
[----:B------:R-:W-:Y:S01]  /*04c0*/  SEL R4, R4, RZ, !P0 ;  /* 0x000000ff04047207 */ /* 0x000fe20004000000 */
[----:B------:R-:W-:Y:S04]  /*04d0*/  STS [R7+UR4], R6 ;  /* 0x0000000607007988 */ /* 0x000fe80008000804 */
[----:B------:R-:W-:Y:S04]  /*04e0*/  STS [R7+UR4+0x20], R8 ;  /* 0x0000200807007988 */ /* 0x000fe80008000804 */
[----:B------:R-:W-:Y:S04]  /*04f0*/  STS [R7+UR4+0x40], R10 ;  /* 0x0000400a07007988 */ /* 0x000fe80008000804 */
[----:B------:R-:W-:Y:S01]  /*0500*/  STS [R7+UR4+0x60], R4 ;  /* 0x0000600407007988 */ /* 0x000fe20008000804 */
[----:B------:R-:W-:Y:S01]  /*0510*/  IMAD.SHL.U32 R3, R23, 0x4, RZ ;  /* 0x0000000417037824 */ /* 0x000fe200078e00ff */
[----:B------:R-:W-:Y:S06]  /*0520*/  BAR.SYNC.DEFER_BLOCKING 0x0 ;  /* 0x0000000000007b1d */ /* 0x000fec0000010000 */
[----:B------:R-:W1:Y:S04]  /*0530*/  @!P1 LDS R25, [R3+UR4] ;  /* 0x0000000403199984 */ /* 0x000e680008000800 */
[----:B------:R-:W2:Y:S04]  /*0540*/  @!P1 LDS R22, [R3+UR4+0x400] ;  /* 0x0004000403169984 */ /* 0x000ea80008000800 */
[----:B------:R-:W3:Y:S04]  /*0550*/  @!P1 LDS R24, [R3+UR4+0x800] ;  /* 0x0008000403189984 */ /* 0x000ee80008000800 */
[----:B------:R-:W4:Y:S04]  /*0560*/  @!P1 LDS R26, [R3+UR4+0xc00] ;  /* 0x000c0004031a9984 */ /* 0x000f280008000800 */
[----:B-1----:R-:W1:Y:S04]  /*0570*/  SHFL.BFLY PT, R12, R25, 0x4, 0x1f ;  /* 0x0c801f00190c7f89 */ /* 0x002e6800000e0000 */
[----:B--2---:R-:W2:Y:S04]  /*0580*/  SHFL.BFLY PT, R5, R22, 0x4, 0x1f ;  /* 0x0c801f0016057f89 */ /* 0x004ea800000e0000 */
[----:B---3--:R-:W3:Y:S04]  /*0590*/  SHFL.BFLY PT, R9, R24, 0x4, 0x1f ;  /* 0x0c801f0018097f89 */ /* 0x008ee800000e0000 */
[----:B----4-:R-:W4:Y:S01]  /*05a0*/  SHFL.BFLY PT, R11, R26, 0x4, 0x1f ;  /* 0x0c801f001a0b7f89 */ /* 0x010f2200000e0000 */
[----:B-1----:R-:W-:Y:S01]  /*05b0*/  FADD R12, R25, R12 ;  /* 0x0000000c190c7221 */ /* 0x002fe20000000000 */
[----:B--2---:R-:W-:Y:S01]  /*05c0*/  FADD R6, R22, R5 ;  /* 0x0000000516067221 */ /* 0x004fe20000000000 */
[----:B---3--:R-:W-:Y:S01]  /*05d0*/  FADD R9, R24, R9 ;  /* 0x0000000918097221 */ /* 0x008fe20000000000 */
[----:B----4-:R-:W-:-:S02]  /*05e0*/  FADD R10, R26, R11 ;  /* 0x0000000b1a0a7221 */ /* 0x010fc40000000000 */
[----:B------:R-:W1:Y:S04]  /*05f0*/  SHFL.BFLY PT, R5, R12, 0x2, 0x1f ;  /* 0x0c401f000c057f89 */ /* 0x000e6800000e0000 */
[----:B------:R-:W2:Y:S04]  /*0600*/  SHFL.BFLY PT, R7, R6, 0x2, 0x1f ;  /* 0x0c401f0006077f89 */ /* 0x000ea800000e0000 */
[----:B------:R-:W3:Y:S04]  /*0610*/  SHFL.BFLY PT, R4, R9, 0x2, 0x1f ;  /* 0x0c401f0009047f89 */ /* 0x000ee800000e0000 */
[----:B------:R-:W4:Y:S01]  /*0620*/  SHFL.BFLY PT, R13, R10, 0x2, 0x1f ;  /* 0x0c401f000a0d7f89 */ /* 0x000f2200000e0000 */
        /* <DEDUP_REMOVED lines=8> */
[----:B------:R-:W-:-:S04]  /*06b0*/  LOP3.LUT P0, RZ, R23, 0x7, RZ, 0xc0, !PT ;  /* 0x0000000717ff7812 */ /* 0x000fc8000780c0ff */
[----:B------:R-:W-:Y:S01]  /*06c0*/  ISETP.LT.AND P0, PT, R23, 0x400, !P0 ;  /* 0x000004001700780c */ /* 0x000fe20004701270 */
[----:B-1----:R-:W-:Y:S01]  /*06d0*/  FADD R10, R5, R4 ;  /* 0x00000004050a7221 */ /* 0x002fe20000000000 */
[----:B--2---:R-:W-:Y:S01]  /*06e0*/  FADD R12, R7, R8 ;  /* 0x00000008070c7221 */ /* 0x004fe20000000000 */
[----:B---3--:R-:W-:Y:S01]  /*06f0*/  FADD R14, R11, R14 ;  /* 0x0000000e0b0e7221 */ /* 0x008fe20000000000 */
[----:B----4-:R-:W-:-:S09]  /*0700*/  FADD R16, R13, R16 ;  /* 0x000000100d107221 */ /* 0x010fd20000000000 */
[----:B------:R1:W-:Y:S04]  /*0710*/  @P0 STS [R3+UR4], R10 ;  /* 0x0000000a03000988 */ /* 0x0003e80008000804 */
[----:B------:R-:W-:Y:S04]  /*0720*/  @P0 STS [R3+UR4+0x400], R12 ;  /* 0x0004000c03000988 */ /* 0x000fe80008000804 */
[----:B------:R-:W-:Y:S04]  /*0730*/  @P0 STS [R3+UR4+0x800], R14 ;  /* 0x0008000e03000988 */ /* 0x000fe80008000804 */
[----:B------:R-:W-:Y:S01]  /*0740*/  @P0 STS [R3+UR4+0xc00], R16 ;  /* 0x000c001003000988 */ /* 0x000fe20008000804 */
[----:B------:R-:W-:Y:S06]  /*0750*/  BAR.SYNC.DEFER_BLOCKING 0x0 ;  /* 0x0000000000007b1d */ /* 0x000fec0000010000 */
[----:B------:R-:W-:Y:S04]  /*0760*/  LDS R4, [R2+UR4] ;  /* 0x0000000402047984 */ /* 0x000fe80008000800 */
[----:B------:R-:W-:Y:S04]  /*0770*/  LDS R5, [R2+UR4+0x20] ;  /* 0x0000200402057984 */ /* 0x000fe80008000800 */
[----:B------:R-:W-:Y:S04]  /*0780*/  LDS R6, [R2+UR4+0x40] ;  /* 0x0000400402067984 */ /* 0x000fe80008000800 */
[----:B------:R-:W2:Y:S01]  /*0790*/  LDS R7, [R2+UR4+0x60] ;  /* 0x0000600402077984 */ /* 0x000ea20008000800 */
[----:B------:R-:W-:-:S04]  /*07a0*/  VIADD R18, R2, UR4 ;  /* 0x0000000402127c36 */ /* 0x000fc80008000000 */
[----:B------:R-:W-:Y:S01]  /*07b0*/  IMAD R18, R27, -0x1c, R18 ;  /* 0xffffffe41b127824 */ /* 0x000fe200078e0212 */
[----:B------:R-:W-:Y:S01]  /*07c0*/  BAR.SYNC.DEFER_BLOCKING 0x0 ;  /* 0x0000000000007b1d */ /* 0x000fe20000010000 */
[----:B------:R-:W-:-:S04]  /*07d0*/  LOP3.LUT R8, R23, 0x7f, RZ, 0xc0, !PT ;  /* 0x0000007f17087812 */ /* 0x000fc800078ec0ff */
[----:B-1----:R-:W-:-:S03]  /*07e0*/  LEA R10, R8, UR4, 0x2 ;  /* 0x00000004080a7c11 */ /* 0x002fc6000f8e10ff */
[----:B------:R-:W1:Y:S01]  /*07f0*/  LDC.64 R8, c[0x0][0x210] ;  /* 0x00008400ff087b82 */ /* 0x000e620000000a00 */
[----:B--2---:R2:W-:Y:S07]  /*0800*/  STS.128 [R18], R4 ;  /* 0x0000000412007388 */ /* 0x0045ee0000000c00 */
[----:B------:R-:W-:Y:S01]  /*0810*/  BAR.SYNC.DEFER_BLOCKING 0x0 ;  /* 0x0000000000007b1d */ /* 0x000fe20000010000 */
[----:B------:R-:W-:Y:S02]  /*0820*/  LOP3.LUT P0, RZ, R23, 0x80, RZ, 0xc0, !PT ;  /* 0x0000008017ff7812 */ /* 0x000fe4000780c0ff */
[----:B------:R-:W-:-:S04]  /*0830*/  LOP3.LUT R3, R0, 0x7f, R23, 0xf8, !PT ;  /* 0x0000007f00037812 */ /* 0x000fc800078ef817 */
[C---:B------:R-:W-:Y:S01]  /*0840*/  ISETP.LT.AND P0, PT, R3.reuse, 0x800, !P0 ;  /* 0x000008000300780c */ /* 0x040fe20004701270 */
[----:B------:R-:W3:Y:S01]  /*0850*/  LDS R10, [R10] ;  /* 0x000000000a0a7984 */ /* 0x000ee20000000800 */
[----:B-1----:R-:W-:Y:S01]  /*0860*/  IMAD.WIDE R2, R3, 0x4, R8 ;  /* 0x0000000403027825 */ /* 0x002fe200078e0208 */
[----:B------:R-:W-:Y:S10]  /*0870*/  BAR.SYNC.DEFER_BLOCKING 0x0 ;  /* 0x0000000000007b1d */ /* 0x000ff40000010000 */
[----:B--2---:R-:W-:Y:S05]  /*0880*/  @!P0 EXIT ;  /* 0x000000000000894d */ /* 0x004fea0003800000 */
[----:B---3--:R-:W-:-:S05]  /*0890*/  FMUL R5, R10, 0.000244140625 ;  /* 0x398000000a057820 */ /* 0x008fca0000400000 */
[----:B------:R-:W-:Y:S01]  /*08a0*/  STG.E desc[UR6][R2.64], R5 ;  /* 0x0000000502007986 */ /* 0x000fe2000c101906 */
[----:B------:R-:W-:Y:S05]  /*08b0*/  EXIT ;  /* 0x000000000000794d */ /* 0x000fea0003800000 */
.L_x_0:
[----:B------:R-:W-:-:S00]  /*08c0*/  BRA `(.L_x_0) ;  /* 0xfffffffc00fc7947 */ /* 0x000fc0000383ffff */
[----:B------:R-:W-:-:S00]  /*08d0*/  NOP ;  /* 0x0000000000007918 */ /* 0x000fc00000000000 */
        /* <DEDUP_REMOVED lines=10> */
.L_x_1:


//--------------------- .nv.shared.triton_per_fused_mean_3 --------------------------
	.section	.nv.shared.triton_per_fused_mean_3,"aw",@nobits
	.sectionflags	@""
	.align	16
	.zero		1024


//--------------------- .nv.constant0.triton_per_fused_mean_3 --------------------------
	.section	.nv.constant0.triton_per_fused_mean_3,"a",@progbits
	.sectionflags	@""
	.align	4
.nv.constant0.triton_per_fused_mean_3:
	.zero		552
